	.headerflags	@"EF_CUDA_TEXMODE_UNIFIED EF_CUDA_64BIT_ADDRESS EF_CUDA_ACCELERATORS EF_CUDA_SM90 EF_CUDA_VIRTUAL_SM(EF_CUDA_SM90)"
	.elftype	@"ET_EXEC"


//--------------------- .nv.info                  --------------------------
	.section	.nv.info,"",@"SHT_CUDA_INFO"
	.align	4


	//----- nvinfo : EIATTR_REGCOUNT
	.align		4
        /*0000*/ 	.byte	0x04, 0x2f
        /*0002*/ 	.short	(.L_3 - .L_2)
	.align		4
.L_2:
        /*0004*/ 	.word	index@(triton_poi_fused__native_batch_norm_legit_no_training_cat_relu_43)
        /*0008*/ 	.word	0x00000017


	//----- nvinfo : EIATTR_MIN_STACK_SIZE
	.align		4
.L_3:
        /*000c*/ 	.byte	0x04, 0x12
        /*000e*/ 	.short	(.L_5 - .L_4)
	.align		4
.L_4:
        /*0010*/ 	.word	index@(triton_poi_fused__native_batch_norm_legit_no_training_cat_relu_43)
        /*0014*/ 	.word	0x00000000


	//----- nvinfo : EIATTR_FRAME_SIZE
	.align		4
.L_5:
        /*0018*/ 	.byte	0x04, 0x11
        /*001a*/ 	.short	(.L_7 - .L_6)
	.align		4
.L_6:
        /*001c*/ 	.word	index@(triton_poi_fused__native_batch_norm_legit_no_training_cat_relu_43)
        /*0020*/ 	.word	0x00000000


	//----- nvinfo : EIATTR_MIN_STACK_SIZE
	.align		4
.L_7:
        /*0024*/ 	.byte	0x04, 0x12
        /*0026*/ 	.short	(.L_9 - .L_8)
	.align		4
.L_8:
        /*0028*/ 	.word	index@(triton_poi_fused__native_batch_norm_legit_no_training_cat_relu_43)
        /*002c*/ 	.word	0x00000000
.L_9:


//--------------------- .nv.info.triton_poi_fused__native_batch_norm_legit_no_training_cat_relu_43 --------------------------
	.section	.nv.info.triton_poi_fused__native_batch_norm_legit_no_training_cat_relu_43,"",@"SHT_CUDA_INFO"
	.sectionflags	@""
	.align	4


	//----- nvinfo : EIATTR_CUDA_API_VERSION
	.align		4
        /*0000*/ 	.byte	0x04, 0x37
        /*0002*/ 	.short	(.L_11 - .L_10)
.L_10:
        /*0004*/ 	.word	0x0000007c


	//----- nvinfo : EIATTR_KPARAM_INFO
	.align		4
.L_11:
        /*0008*/ 	.byte	0x04, 0x17
        /*000a*/ 	.short	(.L_13 - .L_12)
.L_12:
        /*000c*/ 	.word	0x00000000
        /*0010*/ 	.short	0x0008
        /*0012*/ 	.short	0x0040
        /*0014*/ 	.byte	0x00, 0xf0, 0x11, 0x00


	//----- nvinfo : EIATTR_KPARAM_INFO
	.align		4
.L_13:
        /*0018*/ 	.byte	0x04, 0x17
        /*001a*/ 	.short	(.L_15 - .L_14)
.L_14:
        /*001c*/ 	.word	0x00000000
        /*0020*/ 	.short	0x0007
        /*0022*/ 	.short	0x0038
        /*0024*/ 	.byte	0x00, 0xf4, 0x21, 0x00


	//----- nvinfo : EIATTR_KPARAM_INFO
	.align		4
.L_15:
        /*0028*/ 	.byte	0x04, 0x17
        /*002a*/ 	.short	(.L_17 - .L_16)
.L_16:
        /*002c*/ 	.word	0x00000000
        /*0030*/ 	.short	0x0006
        /*0032*/ 	.short	0x0030
        /*0034*/ 	.byte	0x00, 0xf4, 0x21, 0x00


	//----- nvinfo : EIATTR_KPARAM_INFO
	.align		4
.L_17:
        /*0038*/ 	.byte	0x04, 0x17
        /*003a*/ 	.short	(.L_19 - .L_18)
.L_18:
        /*003c*/ 	.word	0x00000000
        /*0040*/ 	.short	0x0005
        /*0042*/ 	.short	0x0028
        /*0044*/ 	.byte	0x00, 0xf4, 0x21, 0x00


	//----- nvinfo : EIATTR_KPARAM_INFO
	.align		4
.L_19:
        /*0048*/ 	.byte	0x04, 0x17
        /*004a*/ 	.short	(.L_21 - .L_20)
.L_20:
        /*004c*/ 	.word	0x00000000
        /*0050*/ 	.short	0x0004
        /*0052*/ 	.short	0x0020
        /*0054*/ 	.byte	0x00, 0xf4, 0x21, 0x00


	//----- nvinfo : EIATTR_KPARAM_INFO
	.align		4
.L_21:
        /*0058*/ 	.byte	0x04, 0x17
        /*005a*/ 	.short	(.L_23 - .L_22)
.L_22:
        /*005c*/ 	.word	0x00000000
        /*0060*/ 	.short	0x0003
        /*0062*/ 	.short	0x0018
        /*0064*/ 	.byte	0x00, 0xf4, 0x21, 0x00


	//----- nvinfo : EIATTR_KPARAM_INFO
	.align		4
.L_23:
        /*0068*/ 	.byte	0x04, 0x17
        /*006a*/ 	.short	(.L_25 - .L_24)
.L_24:
        /*006c*/ 	.word	0x00000000
        /*0070*/ 	.short	0x0002
        /*0072*/ 	.short	0x0010
        /*0074*/ 	.byte	0x00, 0xf4, 0x21, 0x00


	//----- nvinfo : EIATTR_KPARAM_INFO
	.align		4
.L_25:
        /*0078*/ 	.byte	0x04, 0x17
        /*007a*/ 	.short	(.L_27 - .L_26)
.L_26:
        /*007c*/ 	.word	0x00000000
        /*0080*/ 	.short	0x0001
        /*0082*/ 	.short	0x0008
        /*0084*/ 	.byte	0x00, 0xf4, 0x21, 0x00


	//----- nvinfo : EIATTR_KPARAM_INFO
	.align		4
.L_27:
        /*0088*/ 	.byte	0x04, 0x17
        /*008a*/ 	.short	(.L_29 - .L_28)
.L_28:
        /*008c*/ 	.word	0x00000000
        /*0090*/ 	.short	0x0000
        /*0092*/ 	.short	0x0000
        /*0094*/ 	.byte	0x00, 0xf4, 0x21, 0x00


	//----- nvinfo : EIATTR_SPARSE_MMA_MASK
	.align		4
.L_29:
        /*0098*/ 	.byte	0x03, 0x50
        /*009a*/ 	.short	0x0000


	//----- nvinfo : EIATTR_MAXREG_COUNT
	.align		4
        /*009c*/ 	.byte	0x03, 0x1b
        /*009e*/ 	.short	0x00ff


	//----- nvinfo : EIATTR_EXIT_INSTR_OFFSETS
	.align		4
        /*00a0*/ 	.byte	0x04, 0x1c
        /*00a2*/ 	.short	(.L_31 - .L_30)


	//   ....[0]....
.L_30:
        /*00a4*/ 	.word	0x00000510


	//   ....[1]....
        /*00a8*/ 	.word	0x00000530


	//----- nvinfo : EIATTR_REQNTID
	.align		4
.L_31:
        /*00ac*/ 	.byte	0x04, 0x10
        /*00ae*/ 	.short	(.L_33 - .L_32)
.L_32:
        /*00b0*/ 	.word	0x00000080
        /*00b4*/ 	.word	0x00000001
        /*00b8*/ 	.word	0x00000001


	//----- nvinfo : EIATTR_CBANK_PARAM_SIZE
	.align		4
.L_33:
        /*00bc*/ 	.byte	0x03, 0x19
        /*00be*/ 	.short	0x0044


	//----- nvinfo : EIATTR_PARAM_CBANK
	.align		4
        /*00c0*/ 	.byte	0x04, 0x0a
        /*00c2*/ 	.short	(.L_35 - .L_34)
	.align		4
.L_34:
        /*00c4*/ 	.word	index@(.nv.constant0.triton_poi_fused__native_batch_norm_legit_no_training_cat_relu_43)
        /*00c8*/ 	.short	0x0210
        /*00ca*/ 	.short	0x0044


	//----- nvinfo : EIATTR_SW_WAR
	.align		4
.L_35:
        /*00cc*/ 	.byte	0x04, 0x36
        /*00ce*/ 	.short	(.L_37 - .L_36)
.L_36:
        /*00d0*/ 	.word	0x00000008
.L_37:


//--------------------- .nv.callgraph             --------------------------
	.section	.nv.callgraph,"",@"SHT_CUDA_CALLGRAPH"
	.align	4
	.sectionentsize	8
	.align		4
        /*0000*/ 	.word	0x00000000
	.align		4
        /*0004*/ 	.word	0xffffffff
	.align		4
        /*0008*/ 	.word	0x00000000
	.align		4
        /*000c*/ 	.word	0xfffffffe
	.align		4
        /*0010*/ 	.word	0x00000000
	.align		4
        /*0014*/ 	.word	0xfffffffd
	.align		4
        /*0018*/ 	.word	0x00000000
	.align		4
        /*001c*/ 	.word	0xfffffffc


//--------------------- .nv.constant4             --------------------------
	.section	.nv.constant4,"a",@progbits
	.align	8
	.align		8
.nv.constant4:
        /*0000*/ 	.dword	_$_str
	.align		8
        /*0008*/ 	.dword	_$_str_$_2


//--------------------- .text.triton_poi_fused__native_batch_norm_legit_no_training_cat_relu_43 --------------------------
	.section	.text.triton_poi_fused__native_batch_norm_legit_no_training_cat_relu_43,"ax",@progbits
	.align	128
        .global         triton_poi_fused__native_batch_norm_legit_no_training_cat_relu_43
        .type           triton_poi_fused__native_batch_norm_legit_no_training_cat_relu_43,@function
        .size           triton_poi_fused__native_batch_norm_legit_no_training_cat_relu_43,(.L_x_1 - triton_poi_fused__native_batch_norm_legit_no_training_cat_relu_43)
        .other          triton_poi_fused__native_batch_norm_legit_no_training_cat_relu_43,@"STO_CUDA_ENTRY STV_DEFAULT"
triton_poi_fused__native_batch_norm_legit_no_training_cat_relu_43:
.text.triton_poi_fused__native_batch_norm_legit_no_training_cat_relu_43:
[----:B------:R-:W0:Y:S01]  /*0000*/  LDC R1, c[0x0][0x28] ;  /* 0x00000a00ff017b82 */ /* 0x000e220000000800 */
[----:B------:R-:W1:Y:S07]  /*0010*/  S2R R2, SR_TID.X ;  /* 0x0000000000027919 */ /* 0x000e6e0000002100 */
[----:B------:R-:W2:Y:S01]  /*0020*/  LDC.64 R14, c[0x0][0x228] ;  /* 0x00008a00ff0e7b82 */ /* 0x000ea20000000a00 */
[----:B------:R-:W-:Y:S01]  /*0030*/  IMAD.MOV.U32 R4, RZ, RZ, RZ ;  /* 0x000000ffff047224 */ /* 0x000fe200078e00ff */
[----:B------:R-:W-:Y:S01]  /*0040*/  ULDC.64 UR4, c[0x0][0x208] ;  /* 0x0000820000047ab9 */ /* 0x000fe20000000a00 */
[----:B------:R-:W3:Y:S01]  /*0050*/  S2R R3, SR_CTAID.X ;  /* 0x0000000000037919 */ /* 0x000ee20000002500 */
[----:B------:R-:W-:-:S04]  /*0060*/  ULDC.64 UR6, c[0x0][0x218] ;  /* 0x0000860000067ab9 */ /* 0x000fc80000000a00 */
[----:B------:R-:W4:Y:S08]  /*0070*/  LDC.64 R12, c[0x0][0x210] ;  /* 0x00008400ff0c7b82 */ /* 0x000f300000000a00 */
[----:B------:R-:W5:Y:S08]  /*0080*/  LDC.64 R10, c[0x0][0x220] ;  /* 0x00008800ff0a7b82 */ /* 0x000f700000000a00 */
[----:B------:R-:W4:Y:S01]  /*0090*/  LDC.64 R8, c[0x0][0x230] ;  /* 0x00008c00ff087b82 */ /* 0x000f220000000a00 */
[----:B-1----:R-:W-:-:S05]  /*00a0*/  LOP3.LUT R2, R2, 0x7f, RZ, 0xc0, !PT ;  /* 0x0000007f02027812 */ /* 0x002fca00078ec0ff */
[----:B---3--:R-:W-:-:S05]  /*00b0*/  IMAD R3, R3, 0x80, R2 ;  /* 0x0000008003037824 */ /* 0x008fca00078e0202 */
[----:B------:R-:W-:Y:S02]  /*00c0*/  SHF.R.S32.HI R2, RZ, 0x1f, R3 ;  /* 0x0000001fff027819 */ /* 0x000fe40000011403 */
[----:B------:R-:W-:Y:S02]  /*00d0*/  ISETP.GE.AND P0, PT, R3, 0x5080, PT ;  /* 0x000050800300780c */ /* 0x000fe40003f06270 */
[----:B------:R-:W-:-:S04]  /*00e0*/  LEA.HI R6, R2, R3, RZ, 0x4 ;  /* 0x0000000302067211 */ /* 0x000fc800078f20ff */
[----:B------:R-:W-:-:S05]  /*00f0*/  SHF.R.S32.HI R5, RZ, 0x4, R6 ;  /* 0x00000004ff057819 */ /* 0x000fca0000011406 */
[----:B------:R-:W-:-:S05]  /*0100*/  IMAD.HI R0, R5, -0x3478d83f, R4 ;  /* 0xcb8727c105007827 */ /* 0x000fca00078e0204 */
[----:B------:R-:W-:-:S04]  /*0110*/  SHF.R.U32.HI R7, RZ, 0x1f, R0 ;  /* 0x0000001fff077819 */ /* 0x000fc80000011600 */
[----:B------:R-:W-:Y:S01]  /*0120*/  LEA.HI.SX32 R7, R0, R7, 0x18 ;  /* 0x0000000700077211 */ /* 0x000fe200078fc2ff */
[----:B------:R-:W-:-:S04]  /*0130*/  IMAD.MOV.U32 R0, RZ, RZ, RZ ;  /* 0x000000ffff007224 */ /* 0x000fc800078e00ff */
[----:B------:R-:W-:-:S04]  /*0140*/  IMAD R7, R7, -0x142, R5 ;  /* 0xfffffebe07077824 */ /* 0x000fc800078e0205 */
[----:B--2---:R-:W-:Y:S01]  /*0150*/  IMAD.WIDE R14, R7, 0x4, R14 ;  /* 0x00000004070e7825 */ /* 0x004fe200078e020e */
[----:B------:R-:W-:-:S04]  /*0160*/  HFMA2.MMA R2, -RZ, RZ, 0, 0 ;  /* 0x00000000ff027435 */ /* 0x000fc800000001ff */
[----:B------:R1:W2:Y:S01]  /*0170*/  @!P0 LDG.E.EL R0, desc[UR4][R14.64] ;  /* 0x000000040e008981 */ /* 0x0002a2000c2e1900 */
[C---:B------:R-:W-:Y:S02]  /*0180*/  ISETP.GE.AND P1, PT, R7.reuse, 0x136, PT ;  /* 0x000001360700780c */ /* 0x040fe40003f26270 */
[----:B------:R-:W-:Y:S02]  /*0190*/  ISETP.GT.AND P3, PT, R7, 0x135, !P0 ;  /* 0x000001350700780c */ /* 0x000fe40004764270 */
[C---:B------:R-:W-:Y:S01]  /*01a0*/  ISETP.LT.AND P2, PT, R3.reuse, 0x5080, !P1 ;  /* 0x000050800300780c */ /* 0x040fe20004f41270 */
[----:B------:R-:W-:-:S04]  /*01b0*/  IMAD.HI R2, R3, -0x3478d83f, R2 ;  /* 0xcb8727c103027827 */ /* 0x000fc800078e0202 */
[----:B-1----:R-:W-:Y:S01]  /*01c0*/  IMAD.SHL.U32 R15, R7, 0x10, RZ ;  /* 0x00000010070f7824 */ /* 0x002fe200078e00ff */
[----:B------:R-:W-:-:S04]  /*01d0*/  SHF.R.U32.HI R5, RZ, 0x1f, R2 ;  /* 0x0000001fff057819 */ /* 0x000fc80000011602 */
[----:B------:R-:W-:Y:S02]  /*01e0*/  LEA.HI.SX32 R17, R2, R5, 0x14 ;  /* 0x0000000502117211 */ /* 0x000fe400078fa2ff */
[----:B------:R-:W-:Y:S01]  /*01f0*/  LOP3.LUT R2, R6, 0xfffffff0, RZ, 0xc0, !PT ;  /* 0xfffffff006027812 */ /* 0x000fe200078ec0ff */
[----:B------:R-:W1:Y:S02]  /*0200*/  LDC.64 R4, c[0x0][0x238] ;  /* 0x00008e00ff047b82 */ /* 0x000e640000000a00 */
[----:B------:R-:W-:Y:S02]  /*0210*/  IMAD R14, R17, 0xc0, RZ ;  /* 0x000000c0110e7824 */ /* 0x000fe400078e02ff */
[----:B------:R-:W-:Y:S02]  /*0220*/  IMAD.IADD R2, R3, 0x1, -R2 ;  /* 0x0000000103027824 */ /* 0x000fe400078e0a02 */
[----:B------:R-:W-:-:S03]  /*0230*/  IMAD R6, R17, -0x1420, R3 ;  /* 0xffffebe011067824 */ /* 0x000fc600078e0203 */
[----:B------:R-:W-:Y:S01]  /*0240*/  SHF.R.S32.HI R16, RZ, 0x1f, R2 ;  /* 0x0000001fff107819 */ /* 0x000fe20000011402 */
[----:B------:R-:W-:Y:S01]  /*0250*/  IMAD R17, R17, 0x1360, R6 ;  /* 0x0000136011117824 */ /* 0x000fe200078e0206 */
[--C-:B------:R-:W-:Y:S02]  /*0260*/  IADD3 R2, P4, P5, R15, R2, R14.reuse ;  /* 0x000000020f027210 */ /* 0x100fe40007d9e00e */
[----:B------:R-:W-:Y:S02]  /*0270*/  SHF.R.S32.HI R14, RZ, 0x1f, R14 ;  /* 0x0000001fff0e7819 */ /* 0x000fe4000001140e */
[----:B------:R-:W-:Y:S02]  /*0280*/  SHF.R.S32.HI R15, RZ, 0x1f, R15 ;  /* 0x0000001fff0f7819 */ /* 0x000fe4000001140f */
[----:B------:R-:W-:Y:S02]  /*0290*/  MOV R6, RZ ;  /* 0x000000ff00067202 */ /* 0x000fe40000000f00 */
[----:B------:R-:W-:Y:S01]  /*02a0*/  IADD3.X R15, R15, R16, R14, P4, P5 ;  /* 0x000000100f0f7210 */ /* 0x000fe200027ea40e */
[----:B----4-:R-:W-:Y:S01]  /*02b0*/  IMAD.WIDE R16, R17, 0x4, R12 ;  /* 0x0000000411107825 */ /* 0x010fe200078e020c */
[----:B------:R-:W-:-:S04]  /*02c0*/  LEA R18, P4, R2, UR6, 0x2 ;  /* 0x0000000602127c11 */ /* 0x000fc8000f8810ff */
[----:B------:R-:W-:Y:S01]  /*02d0*/  LEA.HI.X R19, R2, UR7, R15, 0x2, P4 ;  /* 0x0000000702137c11 */ /* 0x000fe2000a0f140f */
[----:B------:R-:W-:Y:S01]  /*02e0*/  IMAD.MOV.U32 R2, RZ, RZ, RZ ;  /* 0x000000ffff027224 */ /* 0x000fe200078e00ff */
[----:B------:R-:W3:Y:S01]  /*02f0*/  @P2 LDG.E R6, desc[UR4][R16.64] ;  /* 0x0000000410062981 */ /* 0x000ee2000c1e1900 */
[----:B------:R-:W-:Y:S02]  /*0300*/  IMAD.MOV.U32 R12, RZ, RZ, RZ ;  /* 0x000000ffff0c7224 */ /* 0x000fe400078e00ff */
[C---:B-----5:R-:W-:Y:S02]  /*0310*/  IMAD.WIDE R10, R7.reuse, 0x4, R10 ;  /* 0x00000004070a7825 */ /* 0x060fe400078e020a */
[----:B------:R-:W4:Y:S02]  /*0320*/  @P3 LDG.E R2, desc[UR4][R18.64+-0x4d80] ;  /* 0xffb2800412023981 */ /* 0x000f24000c1e1900 */
[C---:B0-----:R-:W-:Y:S02]  /*0330*/  IMAD.WIDE R14, R7.reuse, 0x4, R8 ;  /* 0x00000004070e7825 */ /* 0x041fe400078e0208 */
[----:B------:R0:W5:Y:S01]  /*0340*/  @!P0 LDG.E.EL R12, desc[UR4][R10.64] ;  /* 0x000000040a0c8981 */ /* 0x000162000c2e1900 */
[----:B------:R-:W0:Y:S01]  /*0350*/  LDC.64 R8, c[0x0][0x240] ;  /* 0x00009000ff087b82 */ /* 0x000e220000000a00 */
[----:B-1----:R-:W-:Y:S01]  /*0360*/  IMAD.WIDE R4, R7, 0x4, R4 ;  /* 0x0000000407047825 */ /* 0x002fe200078e0204 */
[----:B------:R-:W-:-:S03]  /*0370*/  HFMA2.MMA R7, -RZ, RZ, 0, 0 ;  /* 0x00000000ff077435 */ /* 0x000fc600000001ff */
[----:B------:R-:W-:-:S06]  /*0380*/  IMAD.MOV.U32 R20, RZ, RZ, RZ ;  /* 0x000000ffff147224 */ /* 0x000fcc00078e00ff */
[----:B------:R1:W5:Y:S04]  /*0390*/  @!P0 LDG.E.EL R20, desc[UR4][R4.64] ;  /* 0x0000000404148981 */ /* 0x000368000c2e1900 */
[----:B------:R0:W5:Y:S02]  /*03a0*/  @!P0 LDG.E.EL R7, desc[UR4][R14.64] ;  /* 0x000000040e078981 */ /* 0x000164000c2e1900 */
[----:B0-----:R-:W-:Y:S01]  /*03b0*/  MOV R10, 0x3e800000 ;  /* 0x3e800000000a7802 */ /* 0x001fe20000000f00 */
[----:B-1----:R-:W0:Y:S01]  /*03c0*/  LDC.64 R4, c[0x0][0x248] ;  /* 0x00009200ff047b82 */ /* 0x002e220000000a00 */
[----:B------:R-:W-:-:S04]  /*03d0*/  IMAD.WIDE R8, R3, 0x4, R8 ;  /* 0x0000000403087825 */ /* 0x000fc800078e0208 */
[----:B0-----:R-:W-:-:S04]  /*03e0*/  IMAD.WIDE R4, R3, 0x4, R4 ;  /* 0x0000000403047825 */ /* 0x001fc800078e0204 */
[----:B--2---:R-:W-:-:S04]  /*03f0*/  FADD R0, R0, 9.9999997473787516356e-06 ;  /* 0x3727c5ac00007421 */ /* 0x004fc80000000000 */
[----:B------:R-:W0:Y:S02]  /*0400*/  MUFU.SQRT R13, R0 ;  /* 0x00000000000d7308 */ /* 0x000e240000002000 */
[C---:B0-----:R-:W-:Y:S02]  /*0410*/  FSETP.GT.AND P4, PT, R13.reuse, 8.50705917302346158658e+37, PT ;  /* 0x7e8000000d00780b */ /* 0x041fe40003f84000 */
[----:B------:R-:W-:-:S11]  /*0420*/  FSETP.GEU.AND P5, PT, R13, 1.175494350822287508e-38, PT ;  /* 0x008000000d00780b */ /* 0x000fd60003fae000 */
[----:B------:R-:W-:-:S04]  /*0430*/  @P4 FMUL R13, R13, 0.25 ;  /* 0x3e8000000d0d4820 */ /* 0x000fc80000400000 */
[----:B------:R-:W-:-:S06]  /*0440*/  @!P5 FMUL R13, R13, 16777216 ;  /* 0x4b8000000d0dd820 */ /* 0x000fcc0000400000 */
[----:B------:R-:W0:Y:S01]  /*0450*/  MUFU.RCP R13, R13 ;  /* 0x0000000d000d7308 */ /* 0x000e220000001000 */
[----:B---3--:R-:W-:Y:S02]  /*0460*/  SEL R11, R6, RZ, P2 ;  /* 0x000000ff060b7207 */ /* 0x008fe40001000000 */
[----:B------:R-:W-:Y:S02]  /*0470*/  FSEL R6, R10, 1, P4 ;  /* 0x3f8000000a067808 */ /* 0x000fe40002000000 */
[----:B----4-:R-:W-:-:S03]  /*0480*/  @P1 SEL R11, R2, RZ, P3 ;  /* 0x000000ff020b1207 */ /* 0x010fc60001800000 */
[----:B------:R-:W-:Y:S02]  /*0490*/  @!P5 FMUL R6, R6, 16777216 ;  /* 0x4b8000000606d820 */ /* 0x000fe40000400000 */
[----:B-----5:R-:W-:Y:S02]  /*04a0*/  FADD R12, R11, -R12 ;  /* 0x8000000c0b0c7221 */ /* 0x020fe40000000000 */
[----:B0-----:R-:W-:-:S04]  /*04b0*/  FMUL R15, R13, R6 ;  /* 0x000000060d0f7220 */ /* 0x001fc80000400000 */
[----:B------:R-:W-:Y:S01]  /*04c0*/  FMUL R15, R12, R15 ;  /* 0x0000000f0c0f7220 */ /* 0x000fe20000400000 */
[----:B------:R0:W-:Y:S03]  /*04d0*/  @!P0 STG.E desc[UR4][R8.64], R11 ;  /* 0x0000000b08008986 */ /* 0x0001e6000c101904 */
[----:B------:R-:W-:-:S05]  /*04e0*/  FFMA R7, R15, R7, R20 ;  /* 0x000000070f077223 */ /* 0x000fca0000000014 */
[----:B------:R-:W-:-:S04]  /*04f0*/  FSETP.GEU.AND P1, PT, R7, RZ, PT ;  /* 0x000000ff0700720b */ /* 0x000fc80003f2e000 */
[----:B------:R-:W-:Y:S01]  /*0500*/  FSEL R7, R7, RZ, P1 ;  /* 0x000000ff07077208 */ /* 0x000fe20000800000 */
[----:B0-----:R-:W-:Y:S08]  /*0510*/  @P0 EXIT ;  /* 0x000000000000094d */ /* 0x001ff00003800000 */
[----:B------:R-:W-:Y:S01]  /*0520*/  STG.E desc[UR4][R4.64], R7 ;  /* 0x0000000704007986 */ /* 0x000fe2000c101904 */
[----:B------:R-:W-:Y:S05]  /*0530*/  EXIT ;  /* 0x000000000000794d */ /* 0x000fea0003800000 */
.L_x_0:
[----:B------:R-:W-:-:S00]  /*0540*/  BRA `(.L_x_0) ;  /* 0xfffffffc00fc7947 */ /* 0x000fc0000383ffff */
[----:B------:R-:W-:-:S00]  /*0550*/  NOP ;  /* 0x0000000000007918 */ /* 0x000fc00000000000 */
        /* <DEDUP_REMOVED lines=10> */
.L_x_1:


//--------------------- .nv.global.init           --------------------------
	.section	.nv.global.init,"aw",@progbits
.nv.global.init:
	.type		_$_str,@object
	.size		_$_str,(_$_str_$_2 - _$_str)
_$_str:
        /*0000*/ 	.byte	0x5f, 0x5f, 0x43, 0x55, 0x44, 0x41, 0x5f, 0x46, 0x54, 0x5a, 0x00
	.type		_$_str_$_2,@object
	.size		_$_str_$_2,(.L_1 - _$_str_$_2)
_$_str_$_2:
        /*000b*/ 	.byte	0x5f, 0x5f, 0x43, 0x55, 0x44, 0x41, 0x5f, 0x50, 0x52, 0x45, 0x43, 0x5f, 0x53, 0x51, 0x52, 0x54
        /*001b*/ 	.byte	0x00
.L_1:


//--------------------- .nv.constant0.triton_poi_fused__native_batch_norm_legit_no_training_cat_relu_43 --------------------------
	.section	.nv.constant0.triton_poi_fused__native_batch_norm_legit_no_training_cat_relu_43,"a",@progbits
	.sectionflags	@""
	.align	4
.nv.constant0.triton_poi_fused__native_batch_norm_legit_no_training_cat_relu_43:
	.zero		596
